//
// Generated by NVIDIA NVVM Compiler
//
// Compiler Build ID: CL-36424714
// Cuda compilation tools, release 13.0, V13.0.88
// Based on NVVM 20.0.0
//

.version 9.0
.target sm_100
.address_size 64

	// .globl	_Z10vector_addPKfS0_Pfm

.visible .entry _Z10vector_addPKfS0_Pfm(
	.param .u64 .ptr .align 1 _Z10vector_addPKfS0_Pfm_param_0,
	.param .u64 .ptr .align 1 _Z10vector_addPKfS0_Pfm_param_1,
	.param .u64 .ptr .align 1 _Z10vector_addPKfS0_Pfm_param_2,
	.param .u64 _Z10vector_addPKfS0_Pfm_param_3
)
{
	.reg .pred 	%p<3>;
	.reg .b32 	%r<5>;
	.reg .b32 	%f<4>;
	.reg .b64 	%rd<17>;

	ld.param.u64 	%rd8, [_Z10vector_addPKfS0_Pfm_param_0];
	ld.param.u64 	%rd9, [_Z10vector_addPKfS0_Pfm_param_1];
	ld.param.u64 	%rd10, [_Z10vector_addPKfS0_Pfm_param_2];
	ld.param.u64 	%rd11, [_Z10vector_addPKfS0_Pfm_param_3];
	mov.u32 	%r1, %tid.x;
	cvt.u64.u32 	%rd16, %r1;
	setp.le.u64 	%p1, %rd11, %rd16;
	@%p1 bra 	$L__BB0_3;
	mov.u32 	%r2, %ntid.x;
	mov.u32 	%r3, %nctaid.x;
	mul.lo.s32 	%r4, %r3, %r2;
	cvt.u64.u32 	%rd2, %r4;
	cvta.to.global.u64 	%rd3, %rd8;
	cvta.to.global.u64 	%rd4, %rd9;
	cvta.to.global.u64 	%rd5, %rd10;
$L__BB0_2:
	shl.b64 	%rd12, %rd16, 2;
	add.s64 	%rd13, %rd3, %rd12;
	ld.global.f32 	%f1, [%rd13];
	add.s64 	%rd14, %rd4, %rd12;
	ld.global.f32 	%f2, [%rd14];
	add.f32 	%f3, %f1, %f2;
	add.s64 	%rd15, %rd5, %rd12;
	st.global.f32 	[%rd15], %f3;
	add.s64 	%rd16, %rd16, %rd2;
	setp.lt.u64 	%p2, %rd16, %rd11;
	@%p2 bra 	$L__BB0_2;
$L__BB0_3:
	ret;

}


// ===== COMPILED SASS (sm_100) =====

	.target	sm_100

	.elftype	@"ET_EXEC"


//--------------------- .note.nv.tkinfo           --------------------------
	.section	.note.nv.tkinfo,"",@"SHT_NOTE"
	.sectionflags	@"SHF_NOTE_NV_TKINFO"
	.tkinfo
        /*0018*/ 	.word	0x00000002
        /*0030*/ 	.string	""
        /*0030*/ 	.string	"ptxas"
        /*0030*/ 	.string	"Cuda compilation tools, release 13.0, V13.0.88"
        /*0030*/ 	.string	"Build cuda_13.0.r13.0/compiler.36424714_0"
        /*0030*/ 	.string	"-arch sm_100 -m 64 "



//--------------------- .note.nv.cuinfo           --------------------------
	.section	.note.nv.cuinfo,"",@"SHT_NOTE"
	.sectionflags	@"SHF_NOTE_NV_CUINFO"
        /*0018*/ 	.short	0x0002
        /*001a*/ 	.short	0x0064
        /*001c*/ 	.short	0x0082
	.zero		2


//--------------------- .nv.info                  --------------------------
	.section	.nv.info,"",@"SHT_CUDA_INFO"
	.align	4


	//----- nvinfo : EIATTR_REGCOUNT
	.align		4
        /*0000*/ 	.byte	0x04, 0x2f
        /*0002*/ 	.short	(.L_1 - .L_0)
	.align		4
.L_0:
        /*0004*/ 	.word	index@(_Z10vector_addPKfS0_Pfm)
        /*0008*/ 	.word	0x0000000e


	//----- nvinfo : EIATTR_FRAME_SIZE
	.align		4
.L_1:
        /*000c*/ 	.byte	0x04, 0x11
        /*000e*/ 	.short	(.L_3 - .L_2)
	.align		4
.L_2:
        /*0010*/ 	.word	index@(_Z10vector_addPKfS0_Pfm)
        /*0014*/ 	.word	0x00000000


	//----- nvinfo : EIATTR_MIN_STACK_SIZE
	.align		4
.L_3:
        /*0018*/ 	.byte	0x04, 0x12
        /*001a*/ 	.short	(.L_5 - .L_4)
	.align		4
.L_4:
        /*001c*/ 	.word	index@(_Z10vector_addPKfS0_Pfm)
        /*0020*/ 	.word	0x00000000
.L_5:


//--------------------- .nv.compat                --------------------------
	.section	.nv.compat,"",@"SHT_CUDA_COMPAT_INFO"
	.align	4
        /*0000*/ 	.byte	0x02, 0x09, 0x00, 0x00, 0x02, 0x02, 0x01, 0x00, 0x02, 0x05, 0x05, 0x00, 0x03, 0x07, 0x01, 0x01
        /*0010*/ 	.byte	0x02, 0x03, 0x00, 0x00, 0x02, 0x06, 0x01, 0x00, 0x04, 0x0b, 0x08, 0x00, 0x09, 0x00, 0x00, 0x00
        /*0020*/ 	.byte	0x00, 0x00, 0x00, 0x00


//--------------------- .nv.info._Z10vector_addPKfS0_Pfm --------------------------
	.section	.nv.info._Z10vector_addPKfS0_Pfm,"",@"SHT_CUDA_INFO"
	.sectionflags	@""
	.align	4


	//----- nvinfo : EIATTR_CUDA_API_VERSION
	.align		4
        /*0000*/ 	.byte	0x04, 0x37
        /*0002*/ 	.short	(.L_7 - .L_6)
.L_6:
        /*0004*/ 	.word	0x00000082


	//----- nvinfo : EIATTR_KPARAM_INFO
	.align		4
.L_7:
        /*0008*/ 	.byte	0x04, 0x17
        /*000a*/ 	.short	(.L_9 - .L_8)
.L_8:
        /*000c*/ 	.word	0x00000000
        /*0010*/ 	.short	0x0003
        /*0012*/ 	.short	0x0018
        /*0014*/ 	.byte	0x00, 0xf0, 0x21, 0x00


	//----- nvinfo : EIATTR_KPARAM_INFO
	.align		4
.L_9:
        /*0018*/ 	.byte	0x04, 0x17
        /*001a*/ 	.short	(.L_11 - .L_10)
.L_10:
        /*001c*/ 	.word	0x00000000
        /*0020*/ 	.short	0x0002
        /*0022*/ 	.short	0x0010
        /*0024*/ 	.byte	0x00, 0xf5, 0x21, 0x00


	//----- nvinfo : EIATTR_KPARAM_INFO
	.align		4
.L_11:
        /*0028*/ 	.byte	0x04, 0x17
        /*002a*/ 	.short	(.L_13 - .L_12)
.L_12:
        /*002c*/ 	.word	0x00000000
        /*0030*/ 	.short	0x0001
        /*0032*/ 	.short	0x0008
        /*0034*/ 	.byte	0x00, 0xf5, 0x21, 0x00


	//----- nvinfo : EIATTR_KPARAM_INFO
	.align		4
.L_13:
        /*0038*/ 	.byte	0x04, 0x17
        /*003a*/ 	.short	(.L_15 - .L_14)
.L_14:
        /*003c*/ 	.word	0x00000000
        /*0040*/ 	.short	0x0000
        /*0042*/ 	.short	0x0000
        /*0044*/ 	.byte	0x00, 0xf5, 0x21, 0x00


	//----- nvinfo : EIATTR_SPARSE_MMA_MASK
	.align		4
.L_15:
        /*0048*/ 	.byte	0x03, 0x50
        /*004a*/ 	.short	0x0000


	//----- nvinfo : EIATTR_MAXREG_COUNT
	.align		4
        /*004c*/ 	.byte	0x03, 0x1b
        /*004e*/ 	.short	0x00ff


	//----- nvinfo : EIATTR_MERCURY_ISA_VERSION
	.align		4
        /*0050*/ 	.byte	0x03, 0x5f
        /*0052*/ 	.short	0x0101


	//----- nvinfo : EIATTR_VRC_CTA_INIT_COUNT
	.align		4
        /*0054*/ 	.byte	0x02, 0x4a
	.zero		1
	.zero		1


	//----- nvinfo : EIATTR_EXIT_INSTR_OFFSETS
	.align		4
        /*0058*/ 	.byte	0x04, 0x1c
        /*005a*/ 	.short	(.L_17 - .L_16)


	//   ....[0]....
.L_16:
        /*005c*/ 	.word	0x00000050


	//   ....[1]....
        /*0060*/ 	.word	0x000001e0


	//----- nvinfo : EIATTR_CRS_STACK_SIZE
	.align		4
.L_17:
        /*0064*/ 	.byte	0x04, 0x1e
        /*0066*/ 	.short	(.L_19 - .L_18)
.L_18:
        /*0068*/ 	.word	0x00000000


	//----- nvinfo : EIATTR_CBANK_PARAM_SIZE
	.align		4
.L_19:
        /*006c*/ 	.byte	0x03, 0x19
        /*006e*/ 	.short	0x0020


	//----- nvinfo : EIATTR_PARAM_CBANK
	.align		4
        /*0070*/ 	.byte	0x04, 0x0a
        /*0072*/ 	.short	(.L_21 - .L_20)
	.align		4
.L_20:
        /*0074*/ 	.word	index@(.nv.constant0._Z10vector_addPKfS0_Pfm)
        /*0078*/ 	.short	0x0380
        /*007a*/ 	.short	0x0020


	//----- nvinfo : EIATTR_SW_WAR
	.align		4
.L_21:
        /*007c*/ 	.byte	0x04, 0x36
        /*007e*/ 	.short	(.L_23 - .L_22)
.L_22:
        /*0080*/ 	.word	0x00000008
.L_23:


//--------------------- .nv.callgraph             --------------------------
	.section	.nv.callgraph,"",@"SHT_CUDA_CALLGRAPH"
	.align	4
	.sectionentsize	8
	.align		4
        /*0000*/ 	.word	0x00000000
	.align		4
        /*0004*/ 	.word	0xffffffff
	.align		4
        /*0008*/ 	.word	0x00000000
	.align		4
        /*000c*/ 	.word	0xfffffffe
	.align		4
        /*0010*/ 	.word	0x00000000
	.align		4
        /*0014*/ 	.word	0xfffffffd
	.align		4
        /*0018*/ 	.word	0x00000000
	.align		4
        /*001c*/ 	.word	0xfffffffc


//--------------------- .text._Z10vector_addPKfS0_Pfm --------------------------
	.section	.text._Z10vector_addPKfS0_Pfm,"ax",@progbits
	.align	128
        .global         _Z10vector_addPKfS0_Pfm
        .type           _Z10vector_addPKfS0_Pfm,@function
        .size           _Z10vector_addPKfS0_Pfm,(.L_x_2 - _Z10vector_addPKfS0_Pfm)
        .other          _Z10vector_addPKfS0_Pfm,@"STO_CUDA_ENTRY STV_DEFAULT"
_Z10vector_addPKfS0_Pfm:
.text._Z10vector_addPKfS0_Pfm:
[----:B------:R-:W-:Y:S01]  /*0000*/  LDC R1, c[0x0][0x37c] ;  /* 0x0000df00ff017b82 */ /* 0x000fe20000000800 */
[----:B------:R-:W0:Y:S01]  /*0010*/  S2R R0, SR_TID.X ;  /* 0x0000000000007919 */ /* 0x000e220000002100 */
[----:B------:R-:W0:Y:S02]  /*0020*/  LDCU.64 UR8, c[0x0][0x398] ;  /* 0x00007300ff0877ac */ /* 0x000e240008000a00 */
[----:B0-----:R-:W-:-:S04]  /*0030*/  ISETP.GE.U32.AND P0, PT, R0, UR8, PT ;  /* 0x0000000800007c0c */ /* 0x001fc8000bf06070 */
[----:B------:R-:W-:-:S13]  /*0040*/  ISETP.GE.U32.AND.EX P0, PT, RZ, UR9, PT, P0 ;  /* 0x00000009ff007c0c */ /* 0x000fda000bf06100 */
[----:B------:R-:W-:Y:S05]  /*0050*/  @P0 EXIT ;  /* 0x000000000000094d */ /* 0x000fea0003800000 */
[----:B------:R-:W0:Y:S01]  /*0060*/  LDCU UR4, c[0x0][0x360] ;  /* 0x00006c00ff0477ac */ /* 0x000e220008000800 */
[----:B------:R-:W-:Y:S01]  /*0070*/  IMAD.MOV.U32 R11, RZ, RZ, RZ ;  /* 0x000000ffff0b7224 */ /* 0x000fe200078e00ff */
[----:B------:R-:W0:Y:S01]  /*0080*/  LDCU UR5, c[0x0][0x370] ;  /* 0x00006e00ff0577ac */ /* 0x000e220008000800 */
[----:B------:R-:W1:Y:S01]  /*0090*/  LDCU.64 UR6, c[0x0][0x358] ;  /* 0x00006b00ff0677ac */ /* 0x000e620008000a00 */
[----:B------:R-:W2:Y:S01]  /*00a0*/  LDCU.64 UR10, c[0x0][0x390] ;  /* 0x00007200ff0a77ac */ /* 0x000ea20008000a00 */
[----:B------:R-:W3:Y:S01]  /*00b0*/  LDCU.128 UR12, c[0x0][0x380] ;  /* 0x00007000ff0c77ac */ /* 0x000ee20008000c00 */
[----:B0-----:R-:W-:-:S12]  /*00c0*/  UIMAD UR4, UR4, UR5, URZ ;  /* 0x00000005040472a4 */ /* 0x001fd8000f8e02ff */
.L_x_0:
[C---:B0-----:R-:W-:Y:S01]  /*00d0*/  IMAD.SHL.U32 R6, R0.reuse, 0x4, RZ ;  /* 0x0000000400067824 */ /* 0x041fe200078e00ff */
[----:B------:R-:W-:-:S04]  /*00e0*/  SHF.L.U64.HI R7, R0, 0x2, R11 ;  /* 0x0000000200077819 */ /* 0x000fc8000001020b */
[C---:B---3--:R-:W-:Y:S02]  /*00f0*/  IADD3 R4, P1, PT, R6.reuse, UR14, RZ ;  /* 0x0000000e06047c10 */ /* 0x048fe4000ff3e0ff */
[----:B------:R-:W-:Y:S02]  /*0100*/  IADD3 R2, P0, PT, R6, UR12, RZ ;  /* 0x0000000c06027c10 */ /* 0x000fe4000ff1e0ff */
[C---:B------:R-:W-:Y:S02]  /*0110*/  IADD3.X R5, PT, PT, R7.reuse, UR15, RZ, P1, !PT ;  /* 0x0000000f07057c10 */ /* 0x040fe40008ffe4ff */
[----:B------:R-:W-:-:S04]  /*0120*/  IADD3.X R3, PT, PT, R7, UR13, RZ, P0, !PT ;  /* 0x0000000d07037c10 */ /* 0x000fc800087fe4ff */
[----:B-1----:R-:W3:Y:S04]  /*0130*/  LDG.E R5, desc[UR6][R4.64] ;  /* 0x0000000604057981 */ /* 0x002ee8000c1e1900 */
[----:B------:R-:W3:Y:S01]  /*0140*/  LDG.E R2, desc[UR6][R2.64] ;  /* 0x0000000602027981 */ /* 0x000ee2000c1e1900 */
[----:B--2---:R-:W-:-:S04]  /*0150*/  IADD3 R6, P0, PT, R6, UR10, RZ ;  /* 0x0000000a06067c10 */ /* 0x004fc8000ff1e0ff */
[----:B------:R-:W-:Y:S02]  /*0160*/  IADD3.X R7, PT, PT, R7, UR11, RZ, P0, !PT ;  /* 0x0000000b07077c10 */ /* 0x000fe400087fe4ff */
[----:B------:R-:W-:-:S05]  /*0170*/  IADD3 R0, P0, PT, R0, UR4, RZ ;  /* 0x0000000400007c10 */ /* 0x000fca000ff1e0ff */
[----:B------:R-:W-:Y:S01]  /*0180*/  IMAD.X R11, RZ, RZ, R11, P0 ;  /* 0x000000ffff0b7224 */ /* 0x000fe200000e060b */
[----:B------:R-:W-:-:S04]  /*0190*/  ISETP.GE.U32.AND P0, PT, R0, UR8, PT ;  /* 0x0000000800007c0c */ /* 0x000fc8000bf06070 */
[----:B------:R-:W-:Y:S01]  /*01a0*/  ISETP.GE.U32.AND.EX P0, PT, R11, UR9, PT, P0 ;  /* 0x000000090b007c0c */ /* 0x000fe2000bf06100 */
[----:B---3--:R-:W-:-:S05]  /*01b0*/  FADD R9, R2, R5 ;  /* 0x0000000502097221 */ /* 0x008fca0000000000 */
[----:B------:R0:W-:Y:S07]  /*01c0*/  STG.E desc[UR6][R6.64], R9 ;  /* 0x0000000906007986 */ /* 0x0001ee000c101906 */
[----:B------:R-:W-:Y:S05]  /*01d0*/  @!P0 BRA `(.L_x_0) ;  /* 0xfffffffc00bc8947 */ /* 0x000fea000383ffff */
[----:B------:R-:W-:Y:S05]  /*01e0*/  EXIT ;  /* 0x000000000000794d */ /* 0x000fea0003800000 */
.L_x_1:
[----:B------:R-:W-:-:S00]  /*01f0*/  BRA `(.L_x_1) ;  /* 0xfffffffc00fc7947 */ /* 0x000fc0000383ffff */
[----:B------:R-:W-:-:S00]  /*0200*/  NOP ;  /* 0x0000000000007918 */ /* 0x000fc00000000000 */
[----:B------:R-:W-:-:S00]  /*0210*/  NOP ;  /* 0x0000000000007918 */ /* 0x000fc00000000000 */
[----:B------:R-:W-:-:S00]  /*0220*/  NOP ;  /* 0x0000000000007918 */ /* 0x000fc00000000000 */
[----:B------:R-:W-:-:S00]  /*0230*/  NOP ;  /* 0x0000000000007918 */ /* 0x000fc00000000000 */
[----:B------:R-:W-:-:S00]  /*0240*/  NOP ;  /* 0x0000000000007918 */ /* 0x000fc00000000000 */
[----:B------:R-:W-:-:S00]  /*0250*/  NOP ;  /* 0x0000000000007918 */ /* 0x000fc00000000000 */
[----:B------:R-:W-:-:S00]  /*0260*/  NOP ;  /* 0x0000000000007918 */ /* 0x000fc00000000000 */
[----:B------:R-:W-:-:S00]  /*0270*/  NOP ;  /* 0x0000000000007918 */ /* 0x000fc00000000000 */
.L_x_2:


//--------------------- .nv.shared.reserved.0     --------------------------
	.section	.nv.shared.reserved.0,"aw",@nobits
	.weak		__nv_reservedSMEM_offset_0_alias
	.size		__nv_reservedSMEM_offset_0_alias, 0, 64
	.other		__nv_reservedSMEM_offset_0_alias,@"STO_CUDA_RESERVED_SHARED STV_DEFAULT"
__nv_reservedSMEM_offset_0_alias:
	.zero		0
	.zero		64


//--------------------- .nv.constant0._Z10vector_addPKfS0_Pfm --------------------------
	.section	.nv.constant0._Z10vector_addPKfS0_Pfm,"a",@progbits
	.sectionflags	@""
	.align	4
.nv.constant0._Z10vector_addPKfS0_Pfm:
	.zero		928


//--------------------- SYMBOLS --------------------------

	.type		.nv.reservedSmem.offset0,@object
	.size		.nv.reservedSmem.offset0,0x4
